//
// Generated by NVIDIA NVVM Compiler
//
// Compiler Build ID: CL-36424714
// Cuda compilation tools, release 13.0, V13.0.88
// Based on NVVM 20.0.0
//

.version 9.0
.target sm_100
.address_size 64

	// .globl	_Z10add_on_gpuPfS_S_i

.visible .entry _Z10add_on_gpuPfS_S_i(
	.param .u64 .ptr .align 1 _Z10add_on_gpuPfS_S_i_param_0,
	.param .u64 .ptr .align 1 _Z10add_on_gpuPfS_S_i_param_1,
	.param .u64 .ptr .align 1 _Z10add_on_gpuPfS_S_i_param_2,
	.param .u32 _Z10add_on_gpuPfS_S_i_param_3
)
{
	.reg .pred 	%p<2>;
	.reg .b32 	%r<6>;
	.reg .b32 	%f<4>;
	.reg .b64 	%rd<11>;

	ld.param.u64 	%rd1, [_Z10add_on_gpuPfS_S_i_param_0];
	ld.param.u64 	%rd2, [_Z10add_on_gpuPfS_S_i_param_1];
	ld.param.u64 	%rd3, [_Z10add_on_gpuPfS_S_i_param_2];
	ld.param.u32 	%r2, [_Z10add_on_gpuPfS_S_i_param_3];
	mov.u32 	%r3, %ctaid.x;
	mov.u32 	%r4, %ntid.x;
	mov.u32 	%r5, %tid.x;
	mad.lo.s32 	%r1, %r3, %r4, %r5;
	setp.ge.s32 	%p1, %r1, %r2;
	@%p1 bra 	$L__BB0_2;
	cvta.to.global.u64 	%rd4, %rd1;
	cvta.to.global.u64 	%rd5, %rd2;
	cvta.to.global.u64 	%rd6, %rd3;
	mul.wide.s32 	%rd7, %r1, 4;
	add.s64 	%rd8, %rd4, %rd7;
	ld.global.f32 	%f1, [%rd8];
	add.s64 	%rd9, %rd5, %rd7;
	ld.global.f32 	%f2, [%rd9];
	add.f32 	%f3, %f1, %f2;
	add.s64 	%rd10, %rd6, %rd7;
	st.global.f32 	[%rd10], %f3;
$L__BB0_2:
	ret;

}


// ===== COMPILED SASS (sm_100) =====

	.target	sm_100

	.elftype	@"ET_EXEC"


//--------------------- .note.nv.tkinfo           --------------------------
	.section	.note.nv.tkinfo,"",@"SHT_NOTE"
	.sectionflags	@"SHF_NOTE_NV_TKINFO"
	.tkinfo
        /*0018*/ 	.word	0x00000002
        /*0030*/ 	.string	""
        /*0030*/ 	.string	"ptxas"
        /*0030*/ 	.string	"Cuda compilation tools, release 13.0, V13.0.88"
        /*0030*/ 	.string	"Build cuda_13.0.r13.0/compiler.36424714_0"
        /*0030*/ 	.string	"-arch sm_100 -m 64 "



//--------------------- .note.nv.cuinfo           --------------------------
	.section	.note.nv.cuinfo,"",@"SHT_NOTE"
	.sectionflags	@"SHF_NOTE_NV_CUINFO"
        /*0018*/ 	.short	0x0002
        /*001a*/ 	.short	0x0064
        /*001c*/ 	.short	0x0082
	.zero		2


//--------------------- .nv.info                  --------------------------
	.section	.nv.info,"",@"SHT_CUDA_INFO"
	.align	4


	//----- nvinfo : EIATTR_REGCOUNT
	.align		4
        /*0000*/ 	.byte	0x04, 0x2f
        /*0002*/ 	.short	(.L_1 - .L_0)
	.align		4
.L_0:
        /*0004*/ 	.word	index@(_Z10add_on_gpuPfS_S_i)
        /*0008*/ 	.word	0x0000000c


	//----- nvinfo : EIATTR_FRAME_SIZE
	.align		4
.L_1:
        /*000c*/ 	.byte	0x04, 0x11
        /*000e*/ 	.short	(.L_3 - .L_2)
	.align		4
.L_2:
        /*0010*/ 	.word	index@(_Z10add_on_gpuPfS_S_i)
        /*0014*/ 	.word	0x00000000


	//----- nvinfo : EIATTR_MIN_STACK_SIZE
	.align		4
.L_3:
        /*0018*/ 	.byte	0x04, 0x12
        /*001a*/ 	.short	(.L_5 - .L_4)
	.align		4
.L_4:
        /*001c*/ 	.word	index@(_Z10add_on_gpuPfS_S_i)
        /*0020*/ 	.word	0x00000000
.L_5:


//--------------------- .nv.compat                --------------------------
	.section	.nv.compat,"",@"SHT_CUDA_COMPAT_INFO"
	.align	4
        /*0000*/ 	.byte	0x02, 0x09, 0x00, 0x00, 0x02, 0x02, 0x01, 0x00, 0x02, 0x05, 0x05, 0x00, 0x03, 0x07, 0x01, 0x01
        /*0010*/ 	.byte	0x02, 0x03, 0x00, 0x00, 0x02, 0x06, 0x01, 0x00, 0x04, 0x0b, 0x08, 0x00, 0x09, 0x00, 0x00, 0x00
        /*0020*/ 	.byte	0x00, 0x00, 0x00, 0x00


//--------------------- .nv.info._Z10add_on_gpuPfS_S_i --------------------------
	.section	.nv.info._Z10add_on_gpuPfS_S_i,"",@"SHT_CUDA_INFO"
	.sectionflags	@""
	.align	4


	//----- nvinfo : EIATTR_CUDA_API_VERSION
	.align		4
        /*0000*/ 	.byte	0x04, 0x37
        /*0002*/ 	.short	(.L_7 - .L_6)
.L_6:
        /*0004*/ 	.word	0x00000082


	//----- nvinfo : EIATTR_KPARAM_INFO
	.align		4
.L_7:
        /*0008*/ 	.byte	0x04, 0x17
        /*000a*/ 	.short	(.L_9 - .L_8)
.L_8:
        /*000c*/ 	.word	0x00000000
        /*0010*/ 	.short	0x0003
        /*0012*/ 	.short	0x0018
        /*0014*/ 	.byte	0x00, 0xf0, 0x11, 0x00


	//----- nvinfo : EIATTR_KPARAM_INFO
	.align		4
.L_9:
        /*0018*/ 	.byte	0x04, 0x17
        /*001a*/ 	.short	(.L_11 - .L_10)
.L_10:
        /*001c*/ 	.word	0x00000000
        /*0020*/ 	.short	0x0002
        /*0022*/ 	.short	0x0010
        /*0024*/ 	.byte	0x00, 0xf5, 0x21, 0x00


	//----- nvinfo : EIATTR_KPARAM_INFO
	.align		4
.L_11:
        /*0028*/ 	.byte	0x04, 0x17
        /*002a*/ 	.short	(.L_13 - .L_12)
.L_12:
        /*002c*/ 	.word	0x00000000
        /*0030*/ 	.short	0x0001
        /*0032*/ 	.short	0x0008
        /*0034*/ 	.byte	0x00, 0xf5, 0x21, 0x00


	//----- nvinfo : EIATTR_KPARAM_INFO
	.align		4
.L_13:
        /*0038*/ 	.byte	0x04, 0x17
        /*003a*/ 	.short	(.L_15 - .L_14)
.L_14:
        /*003c*/ 	.word	0x00000000
        /*0040*/ 	.short	0x0000
        /*0042*/ 	.short	0x0000
        /*0044*/ 	.byte	0x00, 0xf5, 0x21, 0x00


	//----- nvinfo : EIATTR_SPARSE_MMA_MASK
	.align		4
.L_15:
        /*0048*/ 	.byte	0x03, 0x50
        /*004a*/ 	.short	0x0000


	//----- nvinfo : EIATTR_MAXREG_COUNT
	.align		4
        /*004c*/ 	.byte	0x03, 0x1b
        /*004e*/ 	.short	0x00ff


	//----- nvinfo : EIATTR_MERCURY_ISA_VERSION
	.align		4
        /*0050*/ 	.byte	0x03, 0x5f
        /*0052*/ 	.short	0x0101


	//----- nvinfo : EIATTR_VRC_CTA_INIT_COUNT
	.align		4
        /*0054*/ 	.byte	0x02, 0x4a
	.zero		1
	.zero		1


	//----- nvinfo : EIATTR_EXIT_INSTR_OFFSETS
	.align		4
        /*0058*/ 	.byte	0x04, 0x1c
        /*005a*/ 	.short	(.L_17 - .L_16)


	//   ....[0]....
.L_16:
        /*005c*/ 	.word	0x00000070


	//   ....[1]....
        /*0060*/ 	.word	0x00000130


	//----- nvinfo : EIATTR_CBANK_PARAM_SIZE
	.align		4
.L_17:
        /*0064*/ 	.byte	0x03, 0x19
        /*0066*/ 	.short	0x001c


	//----- nvinfo : EIATTR_PARAM_CBANK
	.align		4
        /*0068*/ 	.byte	0x04, 0x0a
        /*006a*/ 	.short	(.L_19 - .L_18)
	.align		4
.L_18:
        /*006c*/ 	.word	index@(.nv.constant0._Z10add_on_gpuPfS_S_i)
        /*0070*/ 	.short	0x0380
        /*0072*/ 	.short	0x001c


	//----- nvinfo : EIATTR_SW_WAR
	.align		4
.L_19:
        /*0074*/ 	.byte	0x04, 0x36
        /*0076*/ 	.short	(.L_21 - .L_20)
.L_20:
        /*0078*/ 	.word	0x00000008
.L_21:


//--------------------- .nv.callgraph             --------------------------
	.section	.nv.callgraph,"",@"SHT_CUDA_CALLGRAPH"
	.align	4
	.sectionentsize	8
	.align		4
        /*0000*/ 	.word	0x00000000
	.align		4
        /*0004*/ 	.word	0xffffffff
	.align		4
        /*0008*/ 	.word	0x00000000
	.align		4
        /*000c*/ 	.word	0xfffffffe
	.align		4
        /*0010*/ 	.word	0x00000000
	.align		4
        /*0014*/ 	.word	0xfffffffd
	.align		4
        /*0018*/ 	.word	0x00000000
	.align		4
        /*001c*/ 	.word	0xfffffffc


//--------------------- .text._Z10add_on_gpuPfS_S_i --------------------------
	.section	.text._Z10add_on_gpuPfS_S_i,"ax",@progbits
	.align	128
        .global         _Z10add_on_gpuPfS_S_i
        .type           _Z10add_on_gpuPfS_S_i,@function
        .size           _Z10add_on_gpuPfS_S_i,(.L_x_1 - _Z10add_on_gpuPfS_S_i)
        .other          _Z10add_on_gpuPfS_S_i,@"STO_CUDA_ENTRY STV_DEFAULT"
_Z10add_on_gpuPfS_S_i:
.text._Z10add_on_gpuPfS_S_i:
[----:B------:R-:W-:Y:S01]  /*0000*/  LDC R1, c[0x0][0x37c] ;  /* 0x0000df00ff017b82 */ /* 0x000fe20000000800 */
[----:B------:R-:W0:Y:S07]  /*0010*/  S2R R0, SR_TID.X ;  /* 0x0000000000007919 */ /* 0x000e2e0000002100 */
[----:B------:R-:W0:Y:S01]  /*0020*/  S2UR UR4, SR_CTAID.X ;  /* 0x00000000000479c3 */ /* 0x000e220000002500 */
[----:B------:R-:W1:Y:S07]  /*0030*/  LDCU UR5, c[0x0][0x398] ;  /* 0x00007300ff0577ac */ /* 0x000e6e0008000800 */
[----:B------:R-:W0:Y:S02]  /*0040*/  LDC R9, c[0x0][0x360] ;  /* 0x0000d800ff097b82 */ /* 0x000e240000000800 */
[----:B0-----:R-:W-:-:S05]  /*0050*/  IMAD R9, R9, UR4, R0 ;  /* 0x0000000409097c24 */ /* 0x001fca000f8e0200 */
[----:B-1----:R-:W-:-:S13]  /*0060*/  ISETP.GE.AND P0, PT, R9, UR5, PT ;  /* 0x0000000509007c0c */ /* 0x002fda000bf06270 */
[----:B------:R-:W-:Y:S05]  /*0070*/  @P0 EXIT ;  /* 0x000000000000094d */ /* 0x000fea0003800000 */
[----:B------:R-:W0:Y:S01]  /*0080*/  LDC.64 R2, c[0x0][0x380] ;  /* 0x0000e000ff027b82 */ /* 0x000e220000000a00 */
[----:B------:R-:W1:Y:S07]  /*0090*/  LDCU.64 UR4, c[0x0][0x358] ;  /* 0x00006b00ff0477ac */ /* 0x000e6e0008000a00 */
[----:B------:R-:W2:Y:S08]  /*00a0*/  LDC.64 R4, c[0x0][0x388] ;  /* 0x0000e200ff047b82 */ /* 0x000eb00000000a00 */
[----:B------:R-:W3:Y:S01]  /*00b0*/  LDC.64 R6, c[0x0][0x390] ;  /* 0x0000e400ff067b82 */ /* 0x000ee20000000a00 */
[----:B0-----:R-:W-:-:S06]  /*00c0*/  IMAD.WIDE R2, R9, 0x4, R2 ;  /* 0x0000000409027825 */ /* 0x001fcc00078e0202 */
[----:B-1----:R-:W4:Y:S01]  /*00d0*/  LDG.E R2, desc[UR4][R2.64] ;  /* 0x0000000402027981 */ /* 0x002f22000c1e1900 */
[----:B--2---:R-:W-:-:S06]  /*00e0*/  IMAD.WIDE R4, R9, 0x4, R4 ;  /* 0x0000000409047825 */ /* 0x004fcc00078e0204 */
[----:B------:R-:W4:Y:S01]  /*00f0*/  LDG.E R5, desc[UR4][R4.64] ;  /* 0x0000000404057981 */ /* 0x000f22000c1e1900 */
[----:B---3--:R-:W-:-:S04]  /*0100*/  IMAD.WIDE R6, R9, 0x4, R6 ;  /* 0x0000000409067825 */ /* 0x008fc800078e0206 */
[----:B----4-:R-:W-:-:S05]  /*0110*/  FADD R9, R2, R5 ;  /* 0x0000000502097221 */ /* 0x010fca0000000000 */
[----:B------:R-:W-:Y:S01]  /*0120*/  STG.E desc[UR4][R6.64], R9 ;  /* 0x0000000906007986 */ /* 0x000fe2000c101904 */
[----:B------:R-:W-:Y:S05]  /*0130*/  EXIT ;  /* 0x000000000000794d */ /* 0x000fea0003800000 */
.L_x_0:
[----:B------:R-:W-:-:S00]  /*0140*/  BRA `(.L_x_0) ;  /* 0xfffffffc00fc7947 */ /* 0x000fc0000383ffff */
[----:B------:R-:W-:-:S00]  /*0150*/  NOP ;  /* 0x0000000000007918 */ /* 0x000fc00000000000 */
        /* <DEDUP_REMOVED lines=10> */
.L_x_1:


//--------------------- .nv.shared.reserved.0     --------------------------
	.section	.nv.shared.reserved.0,"aw",@nobits
	.weak		__nv_reservedSMEM_offset_0_alias
	.size		__nv_reservedSMEM_offset_0_alias, 0, 64
	.other		__nv_reservedSMEM_offset_0_alias,@"STO_CUDA_RESERVED_SHARED STV_DEFAULT"
__nv_reservedSMEM_offset_0_alias:
	.zero		0
	.zero		64


//--------------------- .nv.constant0._Z10add_on_gpuPfS_S_i --------------------------
	.section	.nv.constant0._Z10add_on_gpuPfS_S_i,"a",@progbits
	.sectionflags	@""
	.align	4
.nv.constant0._Z10add_on_gpuPfS_S_i:
	.zero		924


//--------------------- SYMBOLS --------------------------

	.type		.nv.reservedSmem.offset0,@object
	.size		.nv.reservedSmem.offset0,0x4
